//
// Generated by NVIDIA NVVM Compiler
//
// Compiler Build ID: CL-36424714
// Cuda compilation tools, release 13.0, V13.0.88
// Based on NVVM 20.0.0
//

.version 9.0
.target sm_100
.address_size 64

	// .globl	_Z6kernelPdS_S_

.visible .entry _Z6kernelPdS_S_(
	.param .u64 .ptr .align 1 _Z6kernelPdS_S__param_0,
	.param .u64 .ptr .align 1 _Z6kernelPdS_S__param_1,
	.param .u64 .ptr .align 1 _Z6kernelPdS_S__param_2
)
{
	.reg .pred 	%p<3>;
	.reg .b32 	%r<20>;
	.reg .b64 	%rd<16>;
	.reg .b64 	%fd<28>;

	ld.param.u64 	%rd4, [_Z6kernelPdS_S__param_0];
	ld.param.u64 	%rd5, [_Z6kernelPdS_S__param_1];
	ld.param.u64 	%rd6, [_Z6kernelPdS_S__param_2];
	mov.u32 	%r10, %ntid.x;
	mov.u32 	%r11, %ctaid.x;
	mov.u32 	%r12, %tid.x;
	mad.lo.s32 	%r1, %r10, %r11, %r12;
	setp.gt.s32 	%p1, %r1, 1048575;
	@%p1 bra 	$L__BB0_3;
	cvta.to.global.u64 	%rd7, %rd6;
	mul.wide.s32 	%rd8, %r1, 8;
	add.s64 	%rd1, %rd7, %rd8;
	mov.b64 	%rd9, 0;
	st.global.u64 	[%rd1], %rd9;
	shr.s32 	%r14, %r1, 31;
	shr.u32 	%r15, %r14, 22;
	add.s32 	%r16, %r1, %r15;
	and.b32  	%r18, %r16, -1024;
	sub.s32 	%r17, %r1, %r18;
	cvta.to.global.u64 	%rd10, %rd4;
	add.s64 	%rd2, %rd10, 32;
	cvta.to.global.u64 	%rd11, %rd5;
	add.s64 	%rd3, %rd11, 32768;
	mov.b32 	%r19, 0;
	mov.f64 	%fd27, 0d0000000000000000;
$L__BB0_2:
	mul.wide.s32 	%rd12, %r18, 8;
	add.s64 	%rd13, %rd2, %rd12;
	mul.wide.s32 	%rd14, %r17, 8;
	add.s64 	%rd15, %rd3, %rd14;
	ld.global.f64 	%fd4, [%rd13+-32];
	ld.global.f64 	%fd5, [%rd15+-32768];
	fma.rn.f64 	%fd6, %fd4, %fd5, %fd27;
	st.global.f64 	[%rd1], %fd6;
	ld.global.f64 	%fd7, [%rd13+-24];
	ld.global.f64 	%fd8, [%rd15+-24576];
	fma.rn.f64 	%fd9, %fd7, %fd8, %fd6;
	st.global.f64 	[%rd1], %fd9;
	ld.global.f64 	%fd10, [%rd13+-16];
	ld.global.f64 	%fd11, [%rd15+-16384];
	fma.rn.f64 	%fd12, %fd10, %fd11, %fd9;
	st.global.f64 	[%rd1], %fd12;
	ld.global.f64 	%fd13, [%rd13+-8];
	ld.global.f64 	%fd14, [%rd15+-8192];
	fma.rn.f64 	%fd15, %fd13, %fd14, %fd12;
	st.global.f64 	[%rd1], %fd15;
	ld.global.f64 	%fd16, [%rd13];
	ld.global.f64 	%fd17, [%rd15];
	fma.rn.f64 	%fd18, %fd16, %fd17, %fd15;
	st.global.f64 	[%rd1], %fd18;
	ld.global.f64 	%fd19, [%rd13+8];
	ld.global.f64 	%fd20, [%rd15+8192];
	fma.rn.f64 	%fd21, %fd19, %fd20, %fd18;
	st.global.f64 	[%rd1], %fd21;
	ld.global.f64 	%fd22, [%rd13+16];
	ld.global.f64 	%fd23, [%rd15+16384];
	fma.rn.f64 	%fd24, %fd22, %fd23, %fd21;
	st.global.f64 	[%rd1], %fd24;
	ld.global.f64 	%fd25, [%rd13+24];
	ld.global.f64 	%fd26, [%rd15+24576];
	fma.rn.f64 	%fd27, %fd25, %fd26, %fd24;
	st.global.f64 	[%rd1], %fd27;
	add.s32 	%r19, %r19, 8;
	add.s32 	%r18, %r18, 8;
	add.s32 	%r17, %r17, 8192;
	setp.ne.s32 	%p2, %r19, 1024;
	@%p2 bra 	$L__BB0_2;
$L__BB0_3:
	ret;

}


// ===== COMPILED SASS (sm_100) =====

	.target	sm_100

	.elftype	@"ET_EXEC"


//--------------------- .note.nv.tkinfo           --------------------------
	.section	.note.nv.tkinfo,"",@"SHT_NOTE"
	.sectionflags	@"SHF_NOTE_NV_TKINFO"
	.tkinfo
        /*0018*/ 	.word	0x00000002
        /*0030*/ 	.string	""
        /*0030*/ 	.string	"ptxas"
        /*0030*/ 	.string	"Cuda compilation tools, release 13.0, V13.0.88"
        /*0030*/ 	.string	"Build cuda_13.0.r13.0/compiler.36424714_0"
        /*0030*/ 	.string	"-arch sm_100 -m 64 "



//--------------------- .note.nv.cuinfo           --------------------------
	.section	.note.nv.cuinfo,"",@"SHT_NOTE"
	.sectionflags	@"SHF_NOTE_NV_CUINFO"
        /*0018*/ 	.short	0x0002
        /*001a*/ 	.short	0x0064
        /*001c*/ 	.short	0x0082
	.zero		2


//--------------------- .nv.info                  --------------------------
	.section	.nv.info,"",@"SHT_CUDA_INFO"
	.align	4


	//----- nvinfo : EIATTR_REGCOUNT
	.align		4
        /*0000*/ 	.byte	0x04, 0x2f
        /*0002*/ 	.short	(.L_1 - .L_0)
	.align		4
.L_0:
        /*0004*/ 	.word	index@(_Z6kernelPdS_S_)
        /*0008*/ 	.word	0x00000020


	//----- nvinfo : EIATTR_FRAME_SIZE
	.align		4
.L_1:
        /*000c*/ 	.byte	0x04, 0x11
        /*000e*/ 	.short	(.L_3 - .L_2)
	.align		4
.L_2:
        /*0010*/ 	.word	index@(_Z6kernelPdS_S_)
        /*0014*/ 	.word	0x00000000


	//----- nvinfo : EIATTR_MIN_STACK_SIZE
	.align		4
.L_3:
        /*0018*/ 	.byte	0x04, 0x12
        /*001a*/ 	.short	(.L_5 - .L_4)
	.align		4
.L_4:
        /*001c*/ 	.word	index@(_Z6kernelPdS_S_)
        /*0020*/ 	.word	0x00000000
.L_5:


//--------------------- .nv.compat                --------------------------
	.section	.nv.compat,"",@"SHT_CUDA_COMPAT_INFO"
	.align	4
        /*0000*/ 	.byte	0x02, 0x09, 0x00, 0x00, 0x02, 0x02, 0x01, 0x00, 0x02, 0x05, 0x05, 0x00, 0x03, 0x07, 0x01, 0x01
        /*0010*/ 	.byte	0x02, 0x03, 0x00, 0x00, 0x02, 0x06, 0x01, 0x00, 0x04, 0x0b, 0x08, 0x00, 0x01, 0x00, 0x00, 0x00
        /*0020*/ 	.byte	0x00, 0x00, 0x00, 0x00


//--------------------- .nv.info._Z6kernelPdS_S_  --------------------------
	.section	.nv.info._Z6kernelPdS_S_,"",@"SHT_CUDA_INFO"
	.sectionflags	@""
	.align	4


	//----- nvinfo : EIATTR_CUDA_API_VERSION
	.align		4
        /*0000*/ 	.byte	0x04, 0x37
        /*0002*/ 	.short	(.L_7 - .L_6)
.L_6:
        /*0004*/ 	.word	0x00000082


	//----- nvinfo : EIATTR_KPARAM_INFO
	.align		4
.L_7:
        /*0008*/ 	.byte	0x04, 0x17
        /*000a*/ 	.short	(.L_9 - .L_8)
.L_8:
        /*000c*/ 	.word	0x00000000
        /*0010*/ 	.short	0x0002
        /*0012*/ 	.short	0x0010
        /*0014*/ 	.byte	0x00, 0xf5, 0x21, 0x00


	//----- nvinfo : EIATTR_KPARAM_INFO
	.align		4
.L_9:
        /*0018*/ 	.byte	0x04, 0x17
        /*001a*/ 	.short	(.L_11 - .L_10)
.L_10:
        /*001c*/ 	.word	0x00000000
        /*0020*/ 	.short	0x0001
        /*0022*/ 	.short	0x0008
        /*0024*/ 	.byte	0x00, 0xf5, 0x21, 0x00


	//----- nvinfo : EIATTR_KPARAM_INFO
	.align		4
.L_11:
        /*0028*/ 	.byte	0x04, 0x17
        /*002a*/ 	.short	(.L_13 - .L_12)
.L_12:
        /*002c*/ 	.word	0x00000000
        /*0030*/ 	.short	0x0000
        /*0032*/ 	.short	0x0000
        /*0034*/ 	.byte	0x00, 0xf5, 0x21, 0x00


	//----- nvinfo : EIATTR_SPARSE_MMA_MASK
	.align		4
.L_13:
        /*0038*/ 	.byte	0x03, 0x50
        /*003a*/ 	.short	0x0000


	//----- nvinfo : EIATTR_MAXREG_COUNT
	.align		4
        /*003c*/ 	.byte	0x03, 0x1b
        /*003e*/ 	.short	0x00ff


	//----- nvinfo : EIATTR_MERCURY_ISA_VERSION
	.align		4
        /*0040*/ 	.byte	0x03, 0x5f
        /*0042*/ 	.short	0x0101


	//----- nvinfo : EIATTR_VRC_CTA_INIT_COUNT
	.align		4
        /*0044*/ 	.byte	0x02, 0x4a
	.zero		1
	.zero		1


	//----- nvinfo : EIATTR_EXIT_INSTR_OFFSETS
	.align		4
        /*0048*/ 	.byte	0x04, 0x1c
        /*004a*/ 	.short	(.L_15 - .L_14)


	//   ....[0]....
.L_14:
        /*004c*/ 	.word	0x00000060


	//   ....[1]....
        /*0050*/ 	.word	0x00000ad0


	//----- nvinfo : EIATTR_CBANK_PARAM_SIZE
	.align		4
.L_15:
        /*0054*/ 	.byte	0x03, 0x19
        /*0056*/ 	.short	0x0018


	//----- nvinfo : EIATTR_PARAM_CBANK
	.align		4
        /*0058*/ 	.byte	0x04, 0x0a
        /*005a*/ 	.short	(.L_17 - .L_16)
	.align		4
.L_16:
        /*005c*/ 	.word	index@(.nv.constant0._Z6kernelPdS_S_)
        /*0060*/ 	.short	0x0380
        /*0062*/ 	.short	0x0018


	//----- nvinfo : EIATTR_SW_WAR
	.align		4
.L_17:
        /*0064*/ 	.byte	0x04, 0x36
        /*0066*/ 	.short	(.L_19 - .L_18)
.L_18:
        /*0068*/ 	.word	0x00000008
.L_19:


//--------------------- .nv.callgraph             --------------------------
	.section	.nv.callgraph,"",@"SHT_CUDA_CALLGRAPH"
	.align	4
	.sectionentsize	8
	.align		4
        /*0000*/ 	.word	0x00000000
	.align		4
        /*0004*/ 	.word	0xffffffff
	.align		4
        /*0008*/ 	.word	0x00000000
	.align		4
        /*000c*/ 	.word	0xfffffffe
	.align		4
        /*0010*/ 	.word	0x00000000
	.align		4
        /*0014*/ 	.word	0xfffffffd
	.align		4
        /*0018*/ 	.word	0x00000000
	.align		4
        /*001c*/ 	.word	0xfffffffc


//--------------------- .text._Z6kernelPdS_S_     --------------------------
	.section	.text._Z6kernelPdS_S_,"ax",@progbits
	.align	128
        .global         _Z6kernelPdS_S_
        .type           _Z6kernelPdS_S_,@function
        .size           _Z6kernelPdS_S_,(.L_x_2 - _Z6kernelPdS_S_)
        .other          _Z6kernelPdS_S_,@"STO_CUDA_ENTRY STV_DEFAULT"
_Z6kernelPdS_S_:
.text._Z6kernelPdS_S_:
[----:B------:R-:W-:Y:S01]  /*0000*/  LDC R1, c[0x0][0x37c] ;  /* 0x0000df00ff017b82 */ /* 0x000fe20000000800 */
[----:B------:R-:W0:Y:S01]  /*0010*/  S2R R9, SR_CTAID.X ;  /* 0x0000000000097919 */ /* 0x000e220000002500 */
[----:B------:R-:W0:Y:S01]  /*0020*/  LDCU UR4, c[0x0][0x360] ;  /* 0x00006c00ff0477ac */ /* 0x000e220008000800 */
[----:B------:R-:W0:Y:S02]  /*0030*/  S2R R0, SR_TID.X ;  /* 0x0000000000007919 */ /* 0x000e240000002100 */
[----:B0-----:R-:W-:-:S05]  /*0040*/  IMAD R9, R9, UR4, R0 ;  /* 0x0000000409097c24 */ /* 0x001fca000f8e0200 */
[----:B------:R-:W-:-:S13]  /*0050*/  ISETP.GT.AND P0, PT, R9, 0xfffff, PT ;  /* 0x000fffff0900780c */ /* 0x000fda0003f04270 */
[----:B------:R-:W-:Y:S05]  /*0060*/  @P0 EXIT ;  /* 0x000000000000094d */ /* 0x000fea0003800000 */
[----:B------:R-:W0:Y:S01]  /*0070*/  LDC.64 R2, c[0x0][0x390] ;  /* 0x0000e400ff027b82 */ /* 0x000e220000000a00 */
[----:B------:R-:W1:Y:S01]  /*0080*/  LDCU.64 UR8, c[0x0][0x358] ;  /* 0x00006b00ff0877ac */ /* 0x000e620008000a00 */
[----:B------:R-:W-:Y:S02]  /*0090*/  SHF.R.S32.HI R0, RZ, 0x1f, R9 ;  /* 0x0000001fff007819 */ /* 0x000fe40000011409 */
[----:B------:R-:W-:Y:S01]  /*00a0*/  CS2R R16, SRZ ;  /* 0x0000000000107805 */ /* 0x000fe2000001ff00 */
[----:B------:R-:W2:Y:S01]  /*00b0*/  LDCU.128 UR4, c[0x0][0x380] ;  /* 0x00007000ff0477ac */ /* 0x000ea20008000c00 */
[----:B------:R-:W-:-:S04]  /*00c0*/  LEA.HI R0, R0, R9, RZ, 0xa ;  /* 0x0000000900007211 */ /* 0x000fc800078f50ff */
[----:B------:R-:W-:Y:S01]  /*00d0*/  LOP3.LUT R11, R0, 0xfffffc00, RZ, 0xc0, !PT ;  /* 0xfffffc00000b7812 */ /* 0x000fe200078ec0ff */
[----:B--2---:R-:W-:Y:S01]  /*00e0*/  UIADD3 UR4, UP0, UPT, UR4, 0x20, URZ ;  /* 0x0000002004047890 */ /* 0x004fe2000ff1e0ff */
[C---:B0-----:R-:W-:Y:S01]  /*00f0*/  IMAD.WIDE R2, R9.reuse, 0x8, R2 ;  /* 0x0000000809027825 */ /* 0x041fe200078e0202 */
[----:B------:R-:W-:Y:S02]  /*0100*/  UIADD3 UR6, UP1, UPT, UR6, 0x8000, URZ ;  /* 0x0000800006067890 */ /* 0x000fe4000ff3e0ff */
[----:B------:R-:W-:Y:S01]  /*0110*/  UIADD3.X UR5, UPT, UPT, URZ, UR5, URZ, UP0, !UPT ;  /* 0x00000005ff057290 */ /* 0x000fe200087fe4ff */
[----:B------:R-:W-:Y:S01]  /*0120*/  IMAD.IADD R9, R9, 0x1, -R11 ;  /* 0x0000000109097824 */ /* 0x000fe200078e0a0b */
[----:B-1----:R0:W-:Y:S01]  /*0130*/  STG.E.64 desc[UR8][R2.64], RZ ;  /* 0x000000ff02007986 */ /* 0x0021e2000c101b08 */
[----:B------:R-:W-:Y:S01]  /*0140*/  UIADD3.X UR7, UPT, UPT, URZ, UR7, URZ, UP1, !UPT ;  /* 0x00000007ff077290 */ /* 0x000fe20008ffe4ff */
[----:B------:R-:W-:Y:S02]  /*0150*/  MOV R6, UR6 ;  /* 0x0000000600067c02 */ /* 0x000fe40008000f00 */
[----:B------:R-:W-:-:S02]  /*0160*/  MOV R5, UR5 ;  /* 0x0000000500057c02 */ /* 0x000fc40008000f00 */
[----:B------:R-:W-:Y:S01]  /*0170*/  MOV R4, UR4 ;  /* 0x0000000400047c02 */ /* 0x000fe20008000f00 */
[----:B------:R-:W-:Y:S01]  /*0180*/  IMAD.U32 R7, RZ, RZ, UR7 ;  /* 0x00000007ff077e24 */ /* 0x000fe2000f8e00ff */
[----:B------:R-:W-:-:S06]  /*0190*/  UMOV UR4, URZ ;  /* 0x000000ff00047c82 */ /* 0x000fcc0008000000 */
.L_x_0:
[----:B------:R-:W-:-:S04]  /*01a0*/  IMAD.WIDE R14, R11, 0x8, R4 ;  /* 0x000000080b0e7825 */ /* 0x000fc800078e0204 */
[----:B------:R-:W-:Y:S01]  /*01b0*/  IMAD.WIDE R12, R9, 0x8, R6 ;  /* 0x00000008090c7825 */ /* 0x000fe200078e0206 */
[----:B---3--:R-:W2:Y:S04]  /*01c0*/  LDG.E.64 R18, desc[UR8][R14.64+-0x20] ;  /* 0xffffe0080e127981 */ /* 0x008ea8000c1e1b00 */
[----:B------:R-:W2:Y:S02]  /*01d0*/  LDG.E.64 R20, desc[UR8][R12.64+-0x8000] ;  /* 0xff8000080c147981 */ /* 0x000ea4000c1e1b00 */
[----:B--2---:R-:W-:-:S07]  /*01e0*/  DFMA R18, R18, R20, R16 ;  /* 0x000000141212722b */ /* 0x004fce0000000010 */
[----:B------:R1:W-:Y:S04]  /*01f0*/  STG.E.64 desc[UR8][R2.64], R18 ;  /* 0x0000001202007986 */ /* 0x0003e8000c101b08 */
[----:B------:R-:W2:Y:S04]  /*0200*/  LDG.E.64 R16, desc[UR8][R14.64+-0x18] ;  /* 0xffffe8080e107981 */ /* 0x000ea8000c1e1b00 */
[----:B------:R-:W2:Y:S02]  /*0210*/  LDG.E.64 R20, desc[UR8][R12.64+-0x6000] ;  /* 0xffa000080c147981 */ /* 0x000ea4000c1e1b00 */
[----:B--2---:R-:W-:-:S07]  /*0220*/  DFMA R16, R16, R20, R18 ;  /* 0x000000141010722b */ /* 0x004fce0000000012 */
[----:B------:R2:W-:Y:S04]  /*0230*/  STG.E.64 desc[UR8][R2.64], R16 ;  /* 0x0000001002007986 */ /* 0x0005e8000c101b08 */
[----:B------:R-:W3:Y:S04]  /*0240*/  LDG.E.64 R20, desc[UR8][R14.64+-0x10] ;  /* 0xfffff0080e147981 */ /* 0x000ee8000c1e1b00 */
[----:B------:R-:W3:Y:S02]  /*0250*/  LDG.E.64 R22, desc[UR8][R12.64+-0x4000] ;  /* 0xffc000080c167981 */ /* 0x000ee4000c1e1b00 */
[----:B---3--:R-:W-:-:S07]  /*0260*/  DFMA R20, R20, R22, R16 ;  /* 0x000000161414722b */ /* 0x008fce0000000010 */
[----:B------:R3:W-:Y:S04]  /*0270*/  STG.E.64 desc[UR8][R2.64], R20 ;  /* 0x0000001402007986 */ /* 0x0007e8000c101b08 */
[----:B------:R-:W4:Y:S04]  /*0280*/  LDG.E.64 R22, desc[UR8][R14.64+-0x8] ;  /* 0xfffff8080e167981 */ /* 0x000f28000c1e1b00 */
[----:B------:R-:W4:Y:S02]  /*0290*/  LDG.E.64 R24, desc[UR8][R12.64+-0x2000] ;  /* 0xffe000080c187981 */ /* 0x000f24000c1e1b00 */
[----:B----4-:R-:W-:-:S07]  /*02a0*/  DFMA R22, R22, R24, R20 ;  /* 0x000000181616722b */ /* 0x010fce0000000014 */
[----:B------:R4:W-:Y:S04]  /*02b0*/  STG.E.64 desc[UR8][R2.64], R22 ;  /* 0x0000001602007986 */ /* 0x0009e8000c101b08 */
[----:B-1----:R-:W5:Y:S04]  /*02c0*/  LDG.E.64 R18, desc[UR8][R14.64] ;  /* 0x000000080e127981 */ /* 0x002f68000c1e1b00 */
[----:B------:R-:W5:Y:S02]  /*02d0*/  LDG.E.64 R24, desc[UR8][R12.64] ;  /* 0x000000080c187981 */ /* 0x000f64000c1e1b00 */
[----:B-----5:R-:W-:-:S07]  /*02e0*/  DFMA R18, R18, R24, R22 ;  /* 0x000000181212722b */ /* 0x020fce0000000016 */
[----:B------:R1:W-:Y:S04]  /*02f0*/  STG.E.64 desc[UR8][R2.64], R18 ;  /* 0x0000001202007986 */ /* 0x0003e8000c101b08 */
[----:B--2---:R-:W2:Y:S04]  /*0300*/  LDG.E.64 R16, desc[UR8][R14.64+0x8] ;  /* 0x000008080e107981 */ /* 0x004ea8000c1e1b00 */
[----:B------:R-:W2:Y:S02]  /*0310*/  LDG.E.64 R24, desc[UR8][R12.64+0x2000] ;  /* 0x002000080c187981 */ /* 0x000ea4000c1e1b00 */
[----:B--2---:R-:W-:-:S07]  /*0320*/  DFMA R16, R16, R24, R18 ;  /* 0x000000181010722b */ /* 0x004fce0000000012 */
[----:B------:R2:W-:Y:S04]  /*0330*/  STG.E.64 desc[UR8][R2.64], R16 ;  /* 0x0000001002007986 */ /* 0x0005e8000c101b08 */
[----:B---3--:R-:W3:Y:S04]  /*0340*/  LDG.E.64 R20, desc[UR8][R14.64+0x10] ;  /* 0x000010080e147981 */ /* 0x008ee8000c1e1b00 */
[----:B------:R-:W3:Y:S02]  /*0350*/  LDG.E.64 R24, desc[UR8][R12.64+0x4000] ;  /* 0x004000080c187981 */ /* 0x000ee4000c1e1b00 */
[----:B---3--:R-:W-:-:S07]  /*0360*/  DFMA R20, R20, R24, R16 ;  /* 0x000000181414722b */ /* 0x008fce0000000010 */
[----:B------:R3:W-:Y:S04]  /*0370*/  STG.E.64 desc[UR8][R2.64], R20 ;  /* 0x0000001402007986 */ /* 0x0007e8000c101b08 */
[----:B----4-:R-:W4:Y:S04]  /*0380*/  LDG.E.64 R22, desc[UR8][R14.64+0x18] ;  /* 0x000018080e167981 */ /* 0x010f28000c1e1b00 */
[----:B------:R-:W4:Y:S01]  /*0390*/  LDG.E.64 R24, desc[UR8][R12.64+0x6000] ;  /* 0x006000080c187981 */ /* 0x000f22000c1e1b00 */
[----:B-1----:R-:W-:Y:S02]  /*03a0*/  IADD3 R19, PT, PT, R11, 0x8, RZ ;  /* 0x000000080b137810 */ /* 0x002fe40007ffe0ff */
[----:B------:R-:W-:-:S03]  /*03b0*/  IADD3 R27, PT, PT, R9, 0x2000, RZ ;  /* 0x00002000091b7810 */ /* 0x000fc60007ffe0ff */
[----:B------:R-:W-:-:S04]  /*03c0*/  IMAD.WIDE R18, R19, 0x8, R4 ;  /* 0x0000000813127825 */ /* 0x000fc800078e0204 */
[----:B--2---:R-:W-:Y:S01]  /*03d0*/  IMAD.WIDE R16, R27, 0x8, R6 ;  /* 0x000000081b107825 */ /* 0x004fe200078e0206 */
[----:B----4-:R-:W-:-:S07]  /*03e0*/  DFMA R22, R22, R24, R20 ;  /* 0x000000181616722b */ /* 0x010fce0000000014 */
[----:B------:R1:W-:Y:S04]  /*03f0*/  STG.E.64 desc[UR8][R2.64], R22 ;  /* 0x0000001602007986 */ /* 0x0003e8000c101b08 */
[----:B------:R-:W2:Y:S04]  /*0400*/  LDG.E.64 R24, desc[UR8][R18.64+-0x20] ;  /* 0xffffe00812187981 */ /* 0x000ea8000c1e1b00 */
[----:B------:R-:W2:Y:S02]  /*0410*/  LDG.E.64 R26, desc[UR8][R16.64+-0x8000] ;  /* 0xff800008101a7981 */ /* 0x000ea4000c1e1b00 */
[----:B--2---:R-:W-:-:S07]  /*0420*/  DFMA R24, R24, R26, R22 ;  /* 0x0000001a1818722b */ /* 0x004fce0000000016 */
[----:B------:R2:W-:Y:S04]  /*0430*/  STG.E.64 desc[UR8][R2.64], R24 ;  /* 0x0000001802007986 */ /* 0x0005e8000c101b08 */
[----:B------:R-:W4:Y:S04]  /*0440*/  LDG.E.64 R12, desc[UR8][R18.64+-0x18] ;  /* 0xffffe808120c7981 */ /* 0x000f28000c1e1b00 */
[----:B------:R-:W4:Y:S02]  /*0450*/  LDG.E.64 R14, desc[UR8][R16.64+-0x6000] ;  /* 0xffa00008100e7981 */ /* 0x000f24000c1e1b00 */
[----:B----4-:R-:W-:-:S07]  /*0460*/  DFMA R12, R12, R14, R24 ;  /* 0x0000000e0c0c722b */ /* 0x010fce0000000018 */
[----:B------:R4:W-:Y:S04]  /*0470*/  STG.E.64 desc[UR8][R2.64], R12 ;  /* 0x0000000c02007986 */ /* 0x0009e8000c101b08 */
[----:B------:R-:W5:Y:S04]  /*0480*/  LDG.E.64 R14, desc[UR8][R18.64+-0x10] ;  /* 0xfffff008120e7981 */ /* 0x000f68000c1e1b00 */
[----:B---3--:R-:W5:Y:S02]  /*0490*/  LDG.E.64 R20, desc[UR8][R16.64+-0x4000] ;  /* 0xffc0000810147981 */ /* 0x008f64000c1e1b00 */
[----:B-----5:R-:W-:-:S07]  /*04a0*/  DFMA R14, R14, R20, R12 ;  /* 0x000000140e0e722b */ /* 0x020fce000000000c */
[----:B------:R3:W-:Y:S04]  /*04b0*/  STG.E.64 desc[UR8][R2.64], R14 ;  /* 0x0000000e02007986 */ /* 0x0007e8000c101b08 */
[----:B------:R-:W5:Y:S04]  /*04c0*/  LDG.E.64 R20, desc[UR8][R18.64+-0x8] ;  /* 0xfffff80812147981 */ /* 0x000f68000c1e1b00 */
[----:B-1----:R-:W5:Y:S02]  /*04d0*/  LDG.E.64 R22, desc[UR8][R16.64+-0x2000] ;  /* 0xffe0000810167981 */ /* 0x002f64000c1e1b00 */
[----:B-----5:R-:W-:-:S07]  /*04e0*/  DFMA R20, R20, R22, R14 ;  /* 0x000000161414722b */ /* 0x020fce000000000e */
[----:B------:R1:W-:Y:S04]  /*04f0*/  STG.E.64 desc[UR8][R2.64], R20 ;  /* 0x0000001402007986 */ /* 0x0003e8000c101b08 */
[----:B------:R-:W5:Y:S04]  /*0500*/  LDG.E.64 R22, desc[UR8][R18.64] ;  /* 0x0000000812167981 */ /* 0x000f68000c1e1b00 */
[----:B--2---:R-:W5:Y:S02]  /*0510*/  LDG.E.64 R24, desc[UR8][R16.64] ;  /* 0x0000000810187981 */ /* 0x004f64000c1e1b00 */
[----:B-----5:R-:W-:-:S07]  /*0520*/  DFMA R22, R22, R24, R20 ;  /* 0x000000181616722b */ /* 0x020fce0000000014 */
[----:B------:R2:W-:Y:S04]  /*0530*/  STG.E.64 desc[UR8][R2.64], R22 ;  /* 0x0000001602007986 */ /* 0x0005e8000c101b08 */
[----:B----4-:R-:W4:Y:S04]  /*0540*/  LDG.E.64 R12, desc[UR8][R18.64+0x8] ;  /* 0x00000808120c7981 */ /* 0x010f28000c1e1b00 */
[----:B------:R-:W4:Y:S02]  /*0550*/  LDG.E.64 R24, desc[UR8][R16.64+0x2000] ;  /* 0x0020000810187981 */ /* 0x000f24000c1e1b00 */
[----:B----4-:R-:W-:-:S07]  /*0560*/  DFMA R12, R12, R24, R22 ;  /* 0x000000180c0c722b */ /* 0x010fce0000000016 */
[----:B------:R4:W-:Y:S04]  /*0570*/  STG.E.64 desc[UR8][R2.64], R12 ;  /* 0x0000000c02007986 */ /* 0x0009e8000c101b08 */
[----:B---3--:R-:W3:Y:S04]  /*0580*/  LDG.E.64 R14, desc[UR8][R18.64+0x10] ;  /* 0x00001008120e7981 */ /* 0x008ee8000c1e1b00 */
[----:B------:R-:W3:Y:S02]  /*0590*/  LDG.E.64 R24, desc[UR8][R16.64+0x4000] ;  /* 0x0040000810187981 */ /* 0x000ee4000c1e1b00 */
[----:B---3--:R-:W-:-:S07]  /*05a0*/  DFMA R14, R14, R24, R12 ;  /* 0x000000180e0e722b */ /* 0x008fce000000000c */
[----:B------:R3:W-:Y:S04]  /*05b0*/  STG.E.64 desc[UR8][R2.64], R14 ;  /* 0x0000000e02007986 */ /* 0x0007e8000c101b08 */
[----:B-1----:R-:W5:Y:S04]  /*05c0*/  LDG.E.64 R20, desc[UR8][R18.64+0x18] ;  /* 0x0000180812147981 */ /* 0x002f68000c1e1b00 */
[----:B------:R-:W5:Y:S01]  /*05d0*/  LDG.E.64 R24, desc[UR8][R16.64+0x6000] ;  /* 0x0060000810187981 */ /* 0x000f62000c1e1b00 */
[----:B------:R-:W-:Y:S01]  /*05e0*/  IADD3 R27, PT, PT, R9, 0x4000, RZ ;  /* 0x00004000091b7810 */ /* 0x000fe20007ffe0ff */
[----:B--2---:R-:W-:-:S04]  /*05f0*/  VIADD R23, R11, 0x10 ;  /* 0x000000100b177836 */ /* 0x004fc80000000000 */
[----:B------:R-:W-:Y:S01]  /*0600*/  IMAD.WIDE R22, R23, 0x8, R4 ;  /* 0x0000000817167825 */ /* 0x000fe200078e0204 */
[----:B-----5:R-:W-:-:S03]  /*0610*/  DFMA R24, R20, R24, R14 ;  /* 0x000000181418722b */ /* 0x020fc6000000000e */
[----:B------:R-:W-:-:S04]  /*0620*/  IMAD.WIDE R20, R27, 0x8, R6 ;  /* 0x000000081b147825 */ /* 0x000fc800078e0206 */
[----:B------:R1:W-:Y:S04]  /*0630*/  STG.E.64 desc[UR8][R2.64], R24 ;  /* 0x0000001802007986 */ /* 0x0003e8000c101b08 */
[----:B----4-:R-:W2:Y:S04]  /*0640*/  LDG.E.64 R12, desc[UR8][R22.64+-0x20] ;  /* 0xffffe008160c7981 */ /* 0x010ea8000c1e1b00 */
[----:B------:R-:W2:Y:S02]  /*0650*/  LDG.E.64 R26, desc[UR8][R20.64+-0x8000] ;  /* 0xff800008141a7981 */ /* 0x000ea4000c1e1b00 */
[----:B--2---:R-:W-:-:S07]  /*0660*/  DFMA R12, R12, R26, R24 ;  /* 0x0000001a0c0c722b */ /* 0x004fce0000000018 */
[----:B------:R2:W-:Y:S04]  /*0670*/  STG.E.64 desc[UR8][R2.64], R12 ;  /* 0x0000000c02007986 */ /* 0x0005e8000c101b08 */
[----:B---3--:R-:W3:Y:S04]  /*0680*/  LDG.E.64 R14, desc[UR8][R22.64+-0x18] ;  /* 0xffffe808160e7981 */ /* 0x008ee8000c1e1b00 */
[----:B------:R-:W3:Y:S02]  /*0690*/  LDG.E.64 R16, desc[UR8][R20.64+-0x6000] ;  /* 0xffa0000814107981 */ /* 0x000ee4000c1e1b00 */
[----:B---3--:R-:W-:-:S07]  /*06a0*/  DFMA R14, R14, R16, R12 ;  /* 0x000000100e0e722b */ /* 0x008fce000000000c */
[----:B------:R3:W-:Y:S04]  /*06b0*/  STG.E.64 desc[UR8][R2.64], R14 ;  /* 0x0000000e02007986 */ /* 0x0007e8000c101b08 */
[----:B------:R-:W4:Y:S04]  /*06c0*/  LDG.E.64 R16, desc[UR8][R22.64+-0x10] ;  /* 0xfffff00816107981 */ /* 0x000f28000c1e1b00 */
[----:B------:R-:W4:Y:S02]  /*06d0*/  LDG.E.64 R18, desc[UR8][R20.64+-0x4000] ;  /* 0xffc0000814127981 */ /* 0x000f24000c1e1b00 */
[----:B----4-:R-:W-:-:S07]  /*06e0*/  DFMA R16, R16, R18, R14 ;  /* 0x000000121010722b */ /* 0x010fce000000000e */
[----:B------:R4:W-:Y:S04]  /*06f0*/  STG.E.64 desc[UR8][R2.64], R16 ;  /* 0x0000001002007986 */ /* 0x0009e8000c101b08 */
[----:B------:R-:W5:Y:S04]  /*0700*/  LDG.E.64 R18, desc[UR8][R22.64+-0x8] ;  /* 0xfffff80816127981 */ /* 0x000f68000c1e1b00 */
[----:B-1----:R-:W5:Y:S02]  /*0710*/  LDG.E.64 R24, desc[UR8][R20.64+-0x2000] ;  /* 0xffe0000814187981 */ /* 0x002f64000c1e1b00 */
[----:B-----5:R-:W-:-:S07]  /*0720*/  DFMA R18, R18, R24, R16 ;  /* 0x000000181212722b */ /* 0x020fce0000000010 */
[----:B------:R-:W-:Y:S04]  /*0730*/  STG.E.64 desc[UR8][R2.64], R18 ;  /* 0x0000001202007986 */ /* 0x000fe8000c101b08 */
[----:B--2---:R-:W2:Y:S04]  /*0740*/  LDG.E.64 R12, desc[UR8][R22.64] ;  /* 0x00000008160c7981 */ /* 0x004ea8000c1e1b00 */
[----:B------:R-:W2:Y:S02]  /*0750*/  LDG.E.64 R24, desc[UR8][R20.64] ;  /* 0x0000000814187981 */ /* 0x000ea4000c1e1b00 */
[----:B--2---:R-:W-:-:S07]  /*0760*/  DFMA R12, R12, R24, R18 ;  /* 0x000000180c0c722b */ /* 0x004fce0000000012 */
[----:B------:R1:W-:Y:S04]  /*0770*/  STG.E.64 desc[UR8][R2.64], R12 ;  /* 0x0000000c02007986 */ /* 0x0003e8000c101b08 */
[----:B---3--:R-:W2:Y:S04]  /*0780*/  LDG.E.64 R14, desc[UR8][R22.64+0x8] ;  /* 0x00000808160e7981 */ /* 0x008ea8000c1e1b00 */
[----:B------:R-:W2:Y:S02]  /*0790*/  LDG.E.64 R24, desc[UR8][R20.64+0x2000] ;  /* 0x0020000814187981 */ /* 0x000ea4000c1e1b00 */
[----:B--2---:R-:W-:-:S07]  /*07a0*/  DFMA R24, R14, R24, R12 ;  /* 0x000000180e18722b */ /* 0x004fce000000000c */
[----:B------:R2:W-:Y:S04]  /*07b0*/  STG.E.64 desc[UR8][R2.64], R24 ;  /* 0x0000001802007986 */ /* 0x0005e8000c101b08 */
[----:B------:R-:W3:Y:S04]  /*07c0*/  LDG.E.64 R14, desc[UR8][R22.64+0x10] ;  /* 0x00001008160e7981 */ /* 0x000ee8000c1e1b00 */
[----:B----4-:R-:W3:Y:S02]  /*07d0*/  LDG.E.64 R16, desc[UR8][R20.64+0x4000] ;  /* 0x0040000814107981 */ /* 0x010ee4000c1e1b00 */
[----:B---3--:R-:W-:-:S07]  /*07e0*/  DFMA R26, R14, R16, R24 ;  /* 0x000000100e1a722b */ /* 0x008fce0000000018 */
[----:B------:R-:W-:Y:S04]  /*07f0*/  STG.E.64 desc[UR8][R2.64], R26 ;  /* 0x0000001a02007986 */ /* 0x000fe8000c101b08 */
[----:B------:R-:W3:Y:S04]  /*0800*/  LDG.E.64 R14, desc[UR8][R22.64+0x18] ;  /* 0x00001808160e7981 */ /* 0x000ee8000c1e1b00 */
[----:B------:R-:W3:Y:S01]  /*0810*/  LDG.E.64 R16, desc[UR8][R20.64+0x6000] ;  /* 0x0060000814107981 */ /* 0x000ee2000c1e1b00 */
[----:B-1----:R-:W-:Y:S01]  /*0820*/  IADD3 R13, PT, PT, R11, 0x18, RZ ;  /* 0x000000180b0d7810 */ /* 0x002fe20007ffe0ff */
[----:B------:R-:W-:Y:S01]  /*0830*/  VIADD R19, R9, 0x6000 ;  /* 0x0000600009137836 */ /* 0x000fe20000000000 */
[----:B---3--:R-:W-:-:S03]  /*0840*/  DFMA R28, R14, R16, R26 ;  /* 0x000000100e1c722b */ /* 0x008fc6000000001a */
[----:B------:R-:W-:-:S04]  /*0850*/  IMAD.WIDE R14, R13, 0x8, R4 ;  /* 0x000000080d0e7825 */ /* 0x000fc800078e0204 */
[----:B------:R-:W-:Y:S01]  /*0860*/  IMAD.WIDE R12, R19, 0x8, R6 ;  /* 0x00000008130c7825 */ /* 0x000fe200078e0206 */
[----:B------:R-:W-:Y:S04]  /*0870*/  STG.E.64 desc[UR8][R2.64], R28 ;  /* 0x0000001c02007986 */ /* 0x000fe8000c101b08 */
[----:B------:R-:W3:Y:S04]  /*0880*/  LDG.E.64 R16, desc[UR8][R14.64+-0x20] ;  /* 0xffffe0080e107981 */ /* 0x000ee8000c1e1b00 */
[----:B------:R-:W3:Y:S02]  /*0890*/  LDG.E.64 R18, desc[UR8][R12.64+-0x8000] ;  /* 0xff8000080c127981 */ /* 0x000ee4000c1e1b00 */
[----:B---3--:R-:W-:-:S07]  /*08a0*/  DFMA R16, R16, R18, R28 ;  /* 0x000000121010722b */ /* 0x008fce000000001c */
        /* <DEDUP_REMOVED lines=10> */
[----:B--2---:R-:W5:Y:S02]  /*0950*/  LDG.E.64 R24, desc[UR8][R12.64+-0x2000] ;  /* 0xffe000080c187981 */ /* 0x004f64000c1e1b00 */
[----:B-----5:R-:W-:-:S07]  /*0960*/  DFMA R22, R22, R24, R20 ;  /* 0x000000181616722b */ /* 0x020fce0000000014 */
[----:B------:R2:W-:Y:S04]  /*0970*/  STG.E.64 desc[UR8][R2.64], R22 ;  /* 0x0000001602007986 */ /* 0x0005e8000c101b08 */
[----:B-1----:R-:W5:Y:S04]  /*0980*/  LDG.E.64 R16, desc[UR8][R14.64] ;  /* 0x000000080e107981 */ /* 0x002f68000c1e1b00 */
[----:B------:R-:W5:Y:S02]  /*0990*/  LDG.E.64 R24, desc[UR8][R12.64] ;  /* 0x000000080c187981 */ /* 0x000f64000c1e1b00 */
[----:B-----5:R-:W-:-:S07]  /*09a0*/  DFMA R16, R16, R24, R22 ;  /* 0x000000181010722b */ /* 0x020fce0000000016 */
[----:B------:R1:W-:Y:S04]  /*09b0*/  STG.E.64 desc[UR8][R2.64], R16 ;  /* 0x0000001002007986 */ /* 0x0003e8000c101b08 */
[----:B---3--:R-:W3:Y:S04]  /*09c0*/  LDG.E.64 R18, desc[UR8][R14.64+0x8] ;  /* 0x000008080e127981 */ /* 0x008ee8000c1e1b00 */
[----:B------:R-:W3:Y:S02]  /*09d0*/  LDG.E.64 R24, desc[UR8][R12.64+0x2000] ;  /* 0x002000080c187981 */ /* 0x000ee4000c1e1b00 */
[----:B---3--:R-:W-:-:S07]  /*09e0*/  DFMA R18, R18, R24, R16 ;  /* 0x000000181212722b */ /* 0x008fce0000000010 */
[----:B------:R3:W-:Y:S04]  /*09f0*/  STG.E.64 desc[UR8][R2.64], R18 ;  /* 0x0000001202007986 */ /* 0x0007e8000c101b08 */
[----:B----4-:R-:W4:Y:S04]  /*0a00*/  LDG.E.64 R20, desc[UR8][R14.64+0x10] ;  /* 0x000010080e147981 */ /* 0x010f28000c1e1b00 */
[----:B------:R-:W4:Y:S02]  /*0a10*/  LDG.E.64 R24, desc[UR8][R12.64+0x4000] ;  /* 0x004000080c187981 */ /* 0x000f24000c1e1b00 */
[----:B----4-:R-:W-:-:S07]  /*0a20*/  DFMA R20, R20, R24, R18 ;  /* 0x000000181414722b */ /* 0x010fce0000000012 */
[----:B------:R3:W-:Y:S04]  /*0a30*/  STG.E.64 desc[UR8][R2.64], R20 ;  /* 0x0000001402007986 */ /* 0x0007e8000c101b08 */
[----:B--2---:R-:W1:Y:S04]  /*0a40*/  LDG.E.64 R22, desc[UR8][R14.64+0x18] ;  /* 0x000018080e167981 */ /* 0x004e68000c1e1b00 */
[----:B------:R-:W1:Y:S01]  /*0a50*/  LDG.E.64 R24, desc[UR8][R12.64+0x6000] ;  /* 0x006000080c187981 */ /* 0x000e62000c1e1b00 */
[----:B------:R-:W-:Y:S01]  /*0a60*/  UIADD3 UR4, UPT, UPT, UR4, 0x20, URZ ;  /* 0x0000002004047890 */ /* 0x000fe2000fffe0ff */
[----:B------:R-:W-:-:S02]  /*0a70*/  IADD3 R11, PT, PT, R11, 0x20, RZ ;  /* 0x000000200b0b7810 */ /* 0x000fc40007ffe0ff */
[----:B------:R-:W-:Y:S01]  /*0a80*/  IADD3 R9, PT, PT, R9, 0x8000, RZ ;  /* 0x0000800009097810 */ /* 0x000fe20007ffe0ff */
[----:B------:R-:W-:Y:S01]  /*0a90*/  UISETP.NE.AND UP0, UPT, UR4, 0x400, UPT ;  /* 0x000004000400788c */ /* 0x000fe2000bf05270 */
[----:B-1----:R-:W-:-:S07]  /*0aa0*/  DFMA R16, R22, R24, R20 ;  /* 0x000000181610722b */ /* 0x002fce0000000014 */
[----:B------:R3:W-:Y:S01]  /*0ab0*/  STG.E.64 desc[UR8][R2.64], R16 ;  /* 0x0000001002007986 */ /* 0x0007e2000c101b08 */
[----:B------:R-:W-:Y:S05]  /*0ac0*/  BRA.U UP0, `(.L_x_0) ;  /* 0xfffffff500b47547 */ /* 0x000fea000b83ffff */
[----:B------:R-:W-:Y:S05]  /*0ad0*/  EXIT ;  /* 0x000000000000794d */ /* 0x000fea0003800000 */
.L_x_1:
[----:B------:R-:W-:-:S00]  /*0ae0*/  BRA `(.L_x_1) ;  /* 0xfffffffc00fc7947 */ /* 0x000fc0000383ffff */
[----:B------:R-:W-:-:S00]  /*0af0*/  NOP ;  /* 0x0000000000007918 */ /* 0x000fc00000000000 */
        /* <DEDUP_REMOVED lines=8> */
.L_x_2:


//--------------------- .nv.shared.reserved.0     --------------------------
	.section	.nv.shared.reserved.0,"aw",@nobits
	.weak		__nv_reservedSMEM_offset_0_alias
	.size		__nv_reservedSMEM_offset_0_alias, 0, 64
	.other		__nv_reservedSMEM_offset_0_alias,@"STO_CUDA_RESERVED_SHARED STV_DEFAULT"
__nv_reservedSMEM_offset_0_alias:
	.zero		0
	.zero		64


//--------------------- .nv.constant0._Z6kernelPdS_S_ --------------------------
	.section	.nv.constant0._Z6kernelPdS_S_,"a",@progbits
	.sectionflags	@""
	.align	4
.nv.constant0._Z6kernelPdS_S_:
	.zero		920


//--------------------- SYMBOLS --------------------------

	.type		.nv.reservedSmem.offset0,@object
	.size		.nv.reservedSmem.offset0,0x4
